//
// Generated by NVIDIA NVVM Compiler
//
// Compiler Build ID: CL-36424714
// Cuda compilation tools, release 13.0, V13.0.88
// Based on NVVM 20.0.0
//

.version 9.0
.target sm_100
.address_size 64

	// .globl	_Z8init_GPUPdii

.visible .entry _Z8init_GPUPdii(
	.param .u64 .ptr .align 1 _Z8init_GPUPdii_param_0,
	.param .u32 _Z8init_GPUPdii_param_1,
	.param .u32 _Z8init_GPUPdii_param_2
)
{
	.reg .pred 	%p<4>;
	.reg .b32 	%r<14>;
	.reg .b64 	%rd<5>;
	.reg .b64 	%fd<2>;

	ld.param.u64 	%rd1, [_Z8init_GPUPdii_param_0];
	ld.param.u32 	%r4, [_Z8init_GPUPdii_param_1];
	ld.param.u32 	%r5, [_Z8init_GPUPdii_param_2];
	mov.u32 	%r6, %tid.x;
	mov.u32 	%r7, %ctaid.x;
	mov.u32 	%r8, %ntid.x;
	mad.lo.s32 	%r1, %r7, %r8, %r6;
	mov.u32 	%r9, %tid.y;
	mov.u32 	%r10, %ctaid.y;
	mov.u32 	%r11, %ntid.y;
	mad.lo.s32 	%r12, %r10, %r11, %r9;
	setp.ge.s32 	%p1, %r1, %r4;
	setp.ge.s32 	%p2, %r12, %r5;
	or.pred  	%p3, %p1, %p2;
	@%p3 bra 	$L__BB0_2;
	cvta.to.global.u64 	%rd2, %rd1;
	mad.lo.s32 	%r13, %r5, %r1, %r12;
	cvt.rn.f64.s32 	%fd1, %r13;
	mul.wide.s32 	%rd3, %r13, 8;
	add.s64 	%rd4, %rd2, %rd3;
	st.global.f64 	[%rd4], %fd1;
$L__BB0_2:
	ret;

}
	// .globl	_Z7mul_GPUPdS_S_iii
.visible .entry _Z7mul_GPUPdS_S_iii(
	.param .u64 .ptr .align 1 _Z7mul_GPUPdS_S_iii_param_0,
	.param .u64 .ptr .align 1 _Z7mul_GPUPdS_S_iii_param_1,
	.param .u64 .ptr .align 1 _Z7mul_GPUPdS_S_iii_param_2,
	.param .u32 _Z7mul_GPUPdS_S_iii_param_3,
	.param .u32 _Z7mul_GPUPdS_S_iii_param_4,
	.param .u32 _Z7mul_GPUPdS_S_iii_param_5
)
{
	.reg .pred 	%p<13>;
	.reg .b32 	%r<46>;
	.reg .b64 	%rd<39>;
	.reg .b64 	%fd<68>;

	ld.param.u64 	%rd4, [_Z7mul_GPUPdS_S_iii_param_0];
	ld.param.u64 	%rd5, [_Z7mul_GPUPdS_S_iii_param_1];
	ld.param.u64 	%rd3, [_Z7mul_GPUPdS_S_iii_param_2];
	ld.param.u32 	%r22, [_Z7mul_GPUPdS_S_iii_param_3];
	ld.param.u32 	%r20, [_Z7mul_GPUPdS_S_iii_param_4];
	ld.param.u32 	%r23, [_Z7mul_GPUPdS_S_iii_param_5];
	cvta.to.global.u64 	%rd1, %rd5;
	cvta.to.global.u64 	%rd2, %rd4;
	mov.u32 	%r24, %ctaid.x;
	mov.u32 	%r25, %ntid.x;
	mov.u32 	%r26, %tid.x;
	mad.lo.s32 	%r1, %r24, %r25, %r26;
	mov.u32 	%r27, %ctaid.y;
	mov.u32 	%r28, %ntid.y;
	mov.u32 	%r29, %tid.y;
	mad.lo.s32 	%r30, %r27, %r28, %r29;
	setp.ge.s32 	%p1, %r1, %r22;
	setp.ge.s32 	%p2, %r30, %r23;
	or.pred  	%p3, %p1, %p2;
	@%p3 bra 	$L__BB1_14;
	setp.lt.s32 	%p4, %r20, 1;
	mov.f64 	%fd67, 0d0000000000000000;
	@%p4 bra 	$L__BB1_13;
	mul.lo.s32 	%r3, %r20, %r1;
	and.b32  	%r4, %r20, 7;
	setp.lt.u32 	%p5, %r20, 8;
	mov.f64 	%fd67, 0d0000000000000000;
	mov.b32 	%r44, 0;
	@%p5 bra 	$L__BB1_5;
	and.b32  	%r44, %r20, 2147483640;
	neg.s32 	%r42, %r44;
	shl.b32 	%r7, %r23, 3;
	mov.f64 	%fd67, 0d0000000000000000;
	mul.wide.s32 	%rd10, %r23, 8;
	mov.u32 	%r40, %r3;
	mov.u32 	%r41, %r30;
$L__BB1_4:
	.pragma "nounroll";
	mul.wide.s32 	%rd6, %r40, 8;
	add.s64 	%rd7, %rd2, %rd6;
	ld.global.f64 	%fd17, [%rd7];
	mul.wide.s32 	%rd8, %r41, 8;
	add.s64 	%rd9, %rd1, %rd8;
	ld.global.f64 	%fd18, [%rd9];
	fma.rn.f64 	%fd19, %fd17, %fd18, %fd67;
	ld.global.f64 	%fd20, [%rd7+8];
	add.s64 	%rd11, %rd9, %rd10;
	ld.global.f64 	%fd21, [%rd11];
	fma.rn.f64 	%fd22, %fd20, %fd21, %fd19;
	ld.global.f64 	%fd23, [%rd7+16];
	add.s64 	%rd12, %rd11, %rd10;
	ld.global.f64 	%fd24, [%rd12];
	fma.rn.f64 	%fd25, %fd23, %fd24, %fd22;
	ld.global.f64 	%fd26, [%rd7+24];
	add.s64 	%rd13, %rd12, %rd10;
	ld.global.f64 	%fd27, [%rd13];
	fma.rn.f64 	%fd28, %fd26, %fd27, %fd25;
	ld.global.f64 	%fd29, [%rd7+32];
	add.s64 	%rd14, %rd13, %rd10;
	ld.global.f64 	%fd30, [%rd14];
	fma.rn.f64 	%fd31, %fd29, %fd30, %fd28;
	ld.global.f64 	%fd32, [%rd7+40];
	add.s64 	%rd15, %rd14, %rd10;
	ld.global.f64 	%fd33, [%rd15];
	fma.rn.f64 	%fd34, %fd32, %fd33, %fd31;
	ld.global.f64 	%fd35, [%rd7+48];
	add.s64 	%rd16, %rd15, %rd10;
	ld.global.f64 	%fd36, [%rd16];
	fma.rn.f64 	%fd37, %fd35, %fd36, %fd34;
	ld.global.f64 	%fd38, [%rd7+56];
	add.s64 	%rd17, %rd16, %rd10;
	ld.global.f64 	%fd39, [%rd17];
	fma.rn.f64 	%fd67, %fd38, %fd39, %fd37;
	add.s32 	%r42, %r42, 8;
	add.s32 	%r41, %r41, %r7;
	add.s32 	%r40, %r40, 8;
	setp.ne.s32 	%p6, %r42, 0;
	@%p6 bra 	$L__BB1_4;
$L__BB1_5:
	setp.eq.s32 	%p7, %r4, 0;
	@%p7 bra 	$L__BB1_13;
	and.b32  	%r15, %r20, 3;
	setp.lt.u32 	%p8, %r4, 4;
	@%p8 bra 	$L__BB1_8;
	add.s32 	%r32, %r44, %r3;
	mul.wide.s32 	%rd18, %r32, 8;
	add.s64 	%rd19, %rd2, %rd18;
	ld.global.f64 	%fd41, [%rd19];
	mad.lo.s32 	%r33, %r44, %r23, %r30;
	mul.wide.s32 	%rd20, %r33, 8;
	add.s64 	%rd21, %rd1, %rd20;
	ld.global.f64 	%fd42, [%rd21];
	fma.rn.f64 	%fd43, %fd41, %fd42, %fd67;
	ld.global.f64 	%fd44, [%rd19+8];
	mul.wide.s32 	%rd22, %r23, 8;
	add.s64 	%rd23, %rd21, %rd22;
	ld.global.f64 	%fd45, [%rd23];
	fma.rn.f64 	%fd46, %fd44, %fd45, %fd43;
	ld.global.f64 	%fd47, [%rd19+16];
	add.s64 	%rd24, %rd23, %rd22;
	ld.global.f64 	%fd48, [%rd24];
	fma.rn.f64 	%fd49, %fd47, %fd48, %fd46;
	ld.global.f64 	%fd50, [%rd19+24];
	add.s64 	%rd25, %rd24, %rd22;
	ld.global.f64 	%fd51, [%rd25];
	fma.rn.f64 	%fd67, %fd50, %fd51, %fd49;
	add.s32 	%r44, %r44, 4;
$L__BB1_8:
	setp.eq.s32 	%p9, %r15, 0;
	@%p9 bra 	$L__BB1_13;
	setp.eq.s32 	%p10, %r15, 1;
	@%p10 bra 	$L__BB1_11;
	add.s32 	%r34, %r44, %r3;
	mul.wide.s32 	%rd26, %r34, 8;
	add.s64 	%rd27, %rd2, %rd26;
	ld.global.f64 	%fd53, [%rd27];
	mad.lo.s32 	%r35, %r44, %r23, %r30;
	mul.wide.s32 	%rd28, %r35, 8;
	add.s64 	%rd29, %rd1, %rd28;
	ld.global.f64 	%fd54, [%rd29];
	fma.rn.f64 	%fd55, %fd53, %fd54, %fd67;
	ld.global.f64 	%fd56, [%rd27+8];
	mul.wide.s32 	%rd30, %r23, 8;
	add.s64 	%rd31, %rd29, %rd30;
	ld.global.f64 	%fd57, [%rd31];
	fma.rn.f64 	%fd67, %fd56, %fd57, %fd55;
	add.s32 	%r44, %r44, 2;
$L__BB1_11:
	and.b32  	%r36, %r20, 1;
	setp.eq.b32 	%p11, %r36, 1;
	not.pred 	%p12, %p11;
	@%p12 bra 	$L__BB1_13;
	add.s32 	%r37, %r44, %r3;
	mul.wide.s32 	%rd32, %r37, 8;
	add.s64 	%rd33, %rd2, %rd32;
	ld.global.f64 	%fd58, [%rd33];
	mad.lo.s32 	%r38, %r44, %r23, %r30;
	mul.wide.s32 	%rd34, %r38, 8;
	add.s64 	%rd35, %rd1, %rd34;
	ld.global.f64 	%fd59, [%rd35];
	fma.rn.f64 	%fd67, %fd58, %fd59, %fd67;
$L__BB1_13:
	mad.lo.s32 	%r39, %r23, %r1, %r30;
	cvta.to.global.u64 	%rd36, %rd3;
	mul.wide.s32 	%rd37, %r39, 8;
	add.s64 	%rd38, %rd36, %rd37;
	st.global.f64 	[%rd38], %fd67;
$L__BB1_14:
	ret;

}


// ===== COMPILED SASS (sm_100) =====

	.target	sm_100

	.elftype	@"ET_EXEC"


//--------------------- .note.nv.tkinfo           --------------------------
	.section	.note.nv.tkinfo,"",@"SHT_NOTE"
	.sectionflags	@"SHF_NOTE_NV_TKINFO"
	.tkinfo
        /*0018*/ 	.word	0x00000002
        /*0030*/ 	.string	""
        /*0030*/ 	.string	"ptxas"
        /*0030*/ 	.string	"Cuda compilation tools, release 13.0, V13.0.88"
        /*0030*/ 	.string	"Build cuda_13.0.r13.0/compiler.36424714_0"
        /*0030*/ 	.string	"-arch sm_100 -m 64 "



//--------------------- .note.nv.cuinfo           --------------------------
	.section	.note.nv.cuinfo,"",@"SHT_NOTE"
	.sectionflags	@"SHF_NOTE_NV_CUINFO"
        /*0018*/ 	.short	0x0002
        /*001a*/ 	.short	0x0064
        /*001c*/ 	.short	0x0082
	.zero		2


//--------------------- .nv.info                  --------------------------
	.section	.nv.info,"",@"SHT_CUDA_INFO"
	.align	4


	//----- nvinfo : EIATTR_REGCOUNT
	.align		4
        /*0000*/ 	.byte	0x04, 0x2f
        /*0002*/ 	.short	(.L_1 - .L_0)
	.align		4
.L_0:
        /*0004*/ 	.word	index@(_Z8init_GPUPdii)
        /*0008*/ 	.word	0x0000000a


	//----- nvinfo : EIATTR_FRAME_SIZE
	.align		4
.L_1:
        /*000c*/ 	.byte	0x04, 0x11
        /*000e*/ 	.short	(.L_3 - .L_2)
	.align		4
.L_2:
        /*0010*/ 	.word	index@(_Z8init_GPUPdii)
        /*0014*/ 	.word	0x00000000


	//----- nvinfo : EIATTR_REGCOUNT
	.align		4
.L_3:
        /*0018*/ 	.byte	0x04, 0x2f
        /*001a*/ 	.short	(.L_5 - .L_4)
	.align		4
.L_4:
        /*001c*/ 	.word	index@(_Z7mul_GPUPdS_S_iii)
        /*0020*/ 	.word	0x00000020


	//----- nvinfo : EIATTR_FRAME_SIZE
	.align		4
.L_5:
        /*0024*/ 	.byte	0x04, 0x11
        /*0026*/ 	.short	(.L_7 - .L_6)
	.align		4
.L_6:
        /*0028*/ 	.word	index@(_Z7mul_GPUPdS_S_iii)
        /*002c*/ 	.word	0x00000000


	//----- nvinfo : EIATTR_MIN_STACK_SIZE
	.align		4
.L_7:
        /*0030*/ 	.byte	0x04, 0x12
        /*0032*/ 	.short	(.L_9 - .L_8)
	.align		4
.L_8:
        /*0034*/ 	.word	index@(_Z7mul_GPUPdS_S_iii)
        /*0038*/ 	.word	0x00000000


	//----- nvinfo : EIATTR_MIN_STACK_SIZE
	.align		4
.L_9:
        /*003c*/ 	.byte	0x04, 0x12
        /*003e*/ 	.short	(.L_11 - .L_10)
	.align		4
.L_10:
        /*0040*/ 	.word	index@(_Z8init_GPUPdii)
        /*0044*/ 	.word	0x00000000
.L_11:


//--------------------- .nv.compat                --------------------------
	.section	.nv.compat,"",@"SHT_CUDA_COMPAT_INFO"
	.align	4
        /*0000*/ 	.byte	0x02, 0x09, 0x00, 0x00, 0x02, 0x02, 0x01, 0x00, 0x02, 0x05, 0x05, 0x00, 0x03, 0x07, 0x01, 0x01
        /*0010*/ 	.byte	0x02, 0x03, 0x00, 0x00, 0x02, 0x06, 0x01, 0x00, 0x04, 0x0b, 0x08, 0x00, 0x01, 0x00, 0x00, 0x00
        /*0020*/ 	.byte	0x00, 0x00, 0x00, 0x00


//--------------------- .nv.info._Z7mul_GPUPdS_S_iii --------------------------
	.section	.nv.info._Z7mul_GPUPdS_S_iii,"",@"SHT_CUDA_INFO"
	.sectionflags	@""
	.align	4


	//----- nvinfo : EIATTR_CUDA_API_VERSION
	.align		4
        /*0000*/ 	.byte	0x04, 0x37
        /*0002*/ 	.short	(.L_13 - .L_12)
.L_12:
        /*0004*/ 	.word	0x00000082


	//----- nvinfo : EIATTR_KPARAM_INFO
	.align		4
.L_13:
        /*0008*/ 	.byte	0x04, 0x17
        /*000a*/ 	.short	(.L_15 - .L_14)
.L_14:
        /*000c*/ 	.word	0x00000000
        /*0010*/ 	.short	0x0005
        /*0012*/ 	.short	0x0020
        /*0014*/ 	.byte	0x00, 0xf0, 0x11, 0x00


	//----- nvinfo : EIATTR_KPARAM_INFO
	.align		4
.L_15:
        /*0018*/ 	.byte	0x04, 0x17
        /*001a*/ 	.short	(.L_17 - .L_16)
.L_16:
        /*001c*/ 	.word	0x00000000
        /*0020*/ 	.short	0x0004
        /*0022*/ 	.short	0x001c
        /*0024*/ 	.byte	0x00, 0xf0, 0x11, 0x00


	//----- nvinfo : EIATTR_KPARAM_INFO
	.align		4
.L_17:
        /*0028*/ 	.byte	0x04, 0x17
        /*002a*/ 	.short	(.L_19 - .L_18)
.L_18:
        /*002c*/ 	.word	0x00000000
        /*0030*/ 	.short	0x0003
        /*0032*/ 	.short	0x0018
        /*0034*/ 	.byte	0x00, 0xf0, 0x11, 0x00


	//----- nvinfo : EIATTR_KPARAM_INFO
	.align		4
.L_19:
        /*0038*/ 	.byte	0x04, 0x17
        /*003a*/ 	.short	(.L_21 - .L_20)
.L_20:
        /*003c*/ 	.word	0x00000000
        /*0040*/ 	.short	0x0002
        /*0042*/ 	.short	0x0010
        /*0044*/ 	.byte	0x00, 0xf5, 0x21, 0x00


	//----- nvinfo : EIATTR_KPARAM_INFO
	.align		4
.L_21:
        /*0048*/ 	.byte	0x04, 0x17
        /*004a*/ 	.short	(.L_23 - .L_22)
.L_22:
        /*004c*/ 	.word	0x00000000
        /*0050*/ 	.short	0x0001
        /*0052*/ 	.short	0x0008
        /*0054*/ 	.byte	0x00, 0xf5, 0x21, 0x00


	//----- nvinfo : EIATTR_KPARAM_INFO
	.align		4
.L_23:
        /*0058*/ 	.byte	0x04, 0x17
        /*005a*/ 	.short	(.L_25 - .L_24)
.L_24:
        /*005c*/ 	.word	0x00000000
        /*0060*/ 	.short	0x0000
        /*0062*/ 	.short	0x0000
        /*0064*/ 	.byte	0x00, 0xf5, 0x21, 0x00


	//----- nvinfo : EIATTR_SPARSE_MMA_MASK
	.align		4
.L_25:
        /*0068*/ 	.byte	0x03, 0x50
        /*006a*/ 	.short	0x0000


	//----- nvinfo : EIATTR_MAXREG_COUNT
	.align		4
        /*006c*/ 	.byte	0x03, 0x1b
        /*006e*/ 	.short	0x00ff


	//----- nvinfo : EIATTR_MERCURY_ISA_VERSION
	.align		4
        /*0070*/ 	.byte	0x03, 0x5f
        /*0072*/ 	.short	0x0101


	//----- nvinfo : EIATTR_VRC_CTA_INIT_COUNT
	.align		4
        /*0074*/ 	.byte	0x02, 0x4a
	.zero		1
	.zero		1


	//----- nvinfo : EIATTR_EXIT_INSTR_OFFSETS
	.align		4
        /*0078*/ 	.byte	0x04, 0x1c
        /*007a*/ 	.short	(.L_27 - .L_26)


	//   ....[0]....
.L_26:
        /*007c*/ 	.word	0x000000d0


	//   ....[1]....
        /*0080*/ 	.word	0x00000810


	//----- nvinfo : EIATTR_CBANK_PARAM_SIZE
	.align		4
.L_27:
        /*0084*/ 	.byte	0x03, 0x19
        /*0086*/ 	.short	0x0024


	//----- nvinfo : EIATTR_PARAM_CBANK
	.align		4
        /*0088*/ 	.byte	0x04, 0x0a
        /*008a*/ 	.short	(.L_29 - .L_28)
	.align		4
.L_28:
        /*008c*/ 	.word	index@(.nv.constant0._Z7mul_GPUPdS_S_iii)
        /*0090*/ 	.short	0x0380
        /*0092*/ 	.short	0x0024


	//----- nvinfo : EIATTR_SW_WAR
	.align		4
.L_29:
        /*0094*/ 	.byte	0x04, 0x36
        /*0096*/ 	.short	(.L_31 - .L_30)
.L_30:
        /*0098*/ 	.word	0x00000008
.L_31:


//--------------------- .nv.info._Z8init_GPUPdii  --------------------------
	.section	.nv.info._Z8init_GPUPdii,"",@"SHT_CUDA_INFO"
	.sectionflags	@""
	.align	4


	//----- nvinfo : EIATTR_CUDA_API_VERSION
	.align		4
        /*0000*/ 	.byte	0x04, 0x37
        /*0002*/ 	.short	(.L_33 - .L_32)
.L_32:
        /*0004*/ 	.word	0x00000082


	//----- nvinfo : EIATTR_KPARAM_INFO
	.align		4
.L_33:
        /*0008*/ 	.byte	0x04, 0x17
        /*000a*/ 	.short	(.L_35 - .L_34)
.L_34:
        /*000c*/ 	.word	0x00000000
        /*0010*/ 	.short	0x0002
        /*0012*/ 	.short	0x000c
        /*0014*/ 	.byte	0x00, 0xf0, 0x11, 0x00


	//----- nvinfo : EIATTR_KPARAM_INFO
	.align		4
.L_35:
        /*0018*/ 	.byte	0x04, 0x17
        /*001a*/ 	.short	(.L_37 - .L_36)
.L_36:
        /*001c*/ 	.word	0x00000000
        /*0020*/ 	.short	0x0001
        /*0022*/ 	.short	0x0008
        /*0024*/ 	.byte	0x00, 0xf0, 0x11, 0x00


	//----- nvinfo : EIATTR_KPARAM_INFO
	.align		4
.L_37:
        /*0028*/ 	.byte	0x04, 0x17
        /*002a*/ 	.short	(.L_39 - .L_38)
.L_38:
        /*002c*/ 	.word	0x00000000
        /*0030*/ 	.short	0x0000
        /*0032*/ 	.short	0x0000
        /*0034*/ 	.byte	0x00, 0xf5, 0x21, 0x00


	//----- nvinfo : EIATTR_SPARSE_MMA_MASK
	.align		4
.L_39:
        /*0038*/ 	.byte	0x03, 0x50
        /*003a*/ 	.short	0x0000


	//----- nvinfo : EIATTR_MAXREG_COUNT
	.align		4
        /*003c*/ 	.byte	0x03, 0x1b
        /*003e*/ 	.short	0x00ff


	//----- nvinfo : EIATTR_MERCURY_ISA_VERSION
	.align		4
        /*0040*/ 	.byte	0x03, 0x5f
        /*0042*/ 	.short	0x0101


	//----- nvinfo : EIATTR_VRC_CTA_INIT_COUNT
	.align		4
        /*0044*/ 	.byte	0x02, 0x4a
	.zero		1
	.zero		1


	//----- nvinfo : EIATTR_EXIT_INSTR_OFFSETS
	.align		4
        /*0048*/ 	.byte	0x04, 0x1c
        /*004a*/ 	.short	(.L_41 - .L_40)


	//   ....[0]....
.L_40:
        /*004c*/ 	.word	0x000000c0


	//   ....[1]....
        /*0050*/ 	.word	0x00000130


	//----- nvinfo : EIATTR_CBANK_PARAM_SIZE
	.align		4
.L_41:
        /*0054*/ 	.byte	0x03, 0x19
        /*0056*/ 	.short	0x0010


	//----- nvinfo : EIATTR_PARAM_CBANK
	.align		4
        /*0058*/ 	.byte	0x04, 0x0a
        /*005a*/ 	.short	(.L_43 - .L_42)
	.align		4
.L_42:
        /*005c*/ 	.word	index@(.nv.constant0._Z8init_GPUPdii)
        /*0060*/ 	.short	0x0380
        /*0062*/ 	.short	0x0010


	//----- nvinfo : EIATTR_SW_WAR
	.align		4
.L_43:
        /*0064*/ 	.byte	0x04, 0x36
        /*0066*/ 	.short	(.L_45 - .L_44)
.L_44:
        /*0068*/ 	.word	0x00000008
.L_45:


//--------------------- .nv.callgraph             --------------------------
	.section	.nv.callgraph,"",@"SHT_CUDA_CALLGRAPH"
	.align	4
	.sectionentsize	8
	.align		4
        /*0000*/ 	.word	0x00000000
	.align		4
        /*0004*/ 	.word	0xffffffff
	.align		4
        /*0008*/ 	.word	0x00000000
	.align		4
        /*000c*/ 	.word	0xfffffffe
	.align		4
        /*0010*/ 	.word	0x00000000
	.align		4
        /*0014*/ 	.word	0xfffffffd
	.align		4
        /*0018*/ 	.word	0x00000000
	.align		4
        /*001c*/ 	.word	0xfffffffc


//--------------------- .text._Z7mul_GPUPdS_S_iii --------------------------
	.section	.text._Z7mul_GPUPdS_S_iii,"ax",@progbits
	.align	128
        .global         _Z7mul_GPUPdS_S_iii
        .type           _Z7mul_GPUPdS_S_iii,@function
        .size           _Z7mul_GPUPdS_S_iii,(.L_x_6 - _Z7mul_GPUPdS_S_iii)
        .other          _Z7mul_GPUPdS_S_iii,@"STO_CUDA_ENTRY STV_DEFAULT"
_Z7mul_GPUPdS_S_iii:
.text._Z7mul_GPUPdS_S_iii:
[----:B------:R-:W-:Y:S01]  /*0000*/  LDC R1, c[0x0][0x37c] ;  /* 0x0000df00ff017b82 */ /* 0x000fe20000000800 */
[----:B------:R-:W0:Y:S07]  /*0010*/  S2R R4, SR_TID.Y ;  /* 0x0000000000047919 */ /* 0x000e2e0000002200 */
[----:B------:R-:W1:Y:S01]  /*0020*/  LDC R2, c[0x0][0x360] ;  /* 0x0000d800ff027b82 */ /* 0x000e620000000800 */
[----:B------:R-:W2:Y:S01]  /*0030*/  LDCU UR6, c[0x0][0x398] ;  /* 0x00007300ff0677ac */ /* 0x000ea20008000800 */
[----:B------:R-:W1:Y:S06]  /*0040*/  S2R R5, SR_TID.X ;  /* 0x0000000000057919 */ /* 0x000e6c0000002100 */
[----:B------:R-:W0:Y:S08]  /*0050*/  S2UR UR5, SR_CTAID.Y ;  /* 0x00000000000579c3 */ /* 0x000e300000002600 */
[----:B------:R-:W0:Y:S08]  /*0060*/  LDC R3, c[0x0][0x364] ;  /* 0x0000d900ff037b82 */ /* 0x000e300000000800 */
[----:B------:R-:W1:Y:S08]  /*0070*/  S2UR UR4, SR_CTAID.X ;  /* 0x00000000000479c3 */ /* 0x000e700000002500 */
[----:B------:R-:W3:Y:S01]  /*0080*/  LDC R0, c[0x0][0x3a0] ;  /* 0x0000e800ff007b82 */ /* 0x000ee20000000800 */
[----:B0-----:R-:W-:-:S02]  /*0090*/  IMAD R3, R3, UR5, R4 ;  /* 0x0000000503037c24 */ /* 0x001fc4000f8e0204 */
[----:B-1----:R-:W-:-:S03]  /*00a0*/  IMAD R2, R2, UR4, R5 ;  /* 0x0000000402027c24 */ /* 0x002fc6000f8e0205 */
[----:B---3--:R-:W-:-:S04]  /*00b0*/  ISETP.GE.AND P0, PT, R3, R0, PT ;  /* 0x000000000300720c */ /* 0x008fc80003f06270 */
[----:B--2---:R-:W-:-:S13]  /*00c0*/  ISETP.GE.OR P0, PT, R2, UR6, P0 ;  /* 0x0000000602007c0c */ /* 0x004fda0008706670 */
[----:B------:R-:W-:Y:S05]  /*00d0*/  @P0 EXIT ;  /* 0x000000000000094d */ /* 0x000fea0003800000 */
[----:B------:R-:W0:Y:S01]  /*00e0*/  LDC R5, c[0x0][0x39c] ;  /* 0x0000e700ff057b82 */ /* 0x000e220000000800 */
[----:B------:R-:W1:Y:S01]  /*00f0*/  LDCU.64 UR4, c[0x0][0x358] ;  /* 0x00006b00ff0477ac */ /* 0x000e620008000a00 */
[----:B------:R-:W-:Y:S02]  /*0100*/  CS2R R12, SRZ ;  /* 0x00000000000c7805 */ /* 0x000fe4000001ff00 */
[----:B0-----:R-:W-:-:S13]  /*0110*/  ISETP.GE.AND P0, PT, R5, 0x1, PT ;  /* 0x000000010500780c */ /* 0x001fda0003f06270 */
[----:B-1----:R-:W-:Y:S05]  /*0120*/  @!P0 BRA `(.L_x_0) ;  /* 0x0000000400a88947 */ /* 0x002fea0003800000 */
[C---:B------:R-:W-:Y:S01]  /*0130*/  ISETP.GE.U32.AND P1, PT, R5.reuse, 0x8, PT ;  /* 0x000000080500780c */ /* 0x040fe20003f26070 */
[----:B------:R-:W-:Y:S01]  /*0140*/  HFMA2 R24, -RZ, RZ, 0, 0 ;  /* 0x00000000ff187431 */ /* 0x000fe200000001ff */
[----:B------:R-:W-:Y:S01]  /*0150*/  LOP3.LUT R6, R5, 0x7, RZ, 0xc0, !PT ;  /* 0x0000000705067812 */ /* 0x000fe200078ec0ff */
[----:B------:R-:W-:Y:S01]  /*0160*/  IMAD R7, R2, R5, RZ ;  /* 0x0000000502077224 */ /* 0x000fe200078e02ff */
[----:B------:R-:W-:Y:S02]  /*0170*/  CS2R R12, SRZ ;  /* 0x00000000000c7805 */ /* 0x000fe4000001ff00 */
[----:B------:R-:W-:-:S07]  /*0180*/  ISETP.NE.AND P0, PT, R6, RZ, PT ;  /* 0x000000ff0600720c */ /* 0x000fce0003f05270 */
[----:B------:R-:W-:Y:S06]  /*0190*/  @!P1 BRA `(.L_x_1) ;  /* 0x0000000000b49947 */ /* 0x000fec0003800000 */
[----:B------:R-:W-:Y:S02]  /*01a0*/  LOP3.LUT R24, R5, 0x7ffffff8, RZ, 0xc0, !PT ;  /* 0x7ffffff805187812 */ /* 0x000fe400078ec0ff */
[----:B------:R-:W-:Y:S02]  /*01b0*/  CS2R R12, SRZ ;  /* 0x00000000000c7805 */ /* 0x000fe4000001ff00 */
[----:B------:R-:W-:Y:S02]  /*01c0*/  MOV R4, R7 ;  /* 0x0000000700047202 */ /* 0x000fe40000000f00 */
[----:B------:R-:W-:Y:S02]  /*01d0*/  MOV R25, R3 ;  /* 0x0000000300197202 */ /* 0x000fe40000000f00 */
[----:B------:R-:W-:-:S07]  /*01e0*/  IADD3 R26, PT, PT, -R24, RZ, RZ ;  /* 0x000000ff181a7210 */ /* 0x000fce0007ffe1ff */
.L_x_2:
[----:B------:R-:W0:Y:S08]  /*01f0*/  LDC.64 R22, c[0x0][0x380] ;  /* 0x0000e000ff167b82 */ /* 0x000e300000000a00 */
[----:B------:R-:W1:Y:S01]  /*0200*/  LDC.64 R18, c[0x0][0x388] ;  /* 0x0000e200ff127b82 */ /* 0x000e620000000a00 */
[----:B0-----:R-:W-:-:S05]  /*0210*/  IMAD.WIDE R22, R4, 0x8, R22 ;  /* 0x0000000804167825 */ /* 0x001fca00078e0216 */
[----:B------:R-:W2:Y:S01]  /*0220*/  LDG.E.64 R10, desc[UR4][R22.64] ;  /* 0x00000004160a7981 */ /* 0x000ea2000c1e1b00 */
[----:B-1----:R-:W-:-:S03]  /*0230*/  IMAD.WIDE R18, R25, 0x8, R18 ;  /* 0x0000000819127825 */ /* 0x002fc600078e0212 */
[----:B------:R-:W3:Y:S04]  /*0240*/  LDG.E.64 R8, desc[UR4][R22.64+0x8] ;  /* 0x0000080416087981 */ /* 0x000ee8000c1e1b00 */
[----:B------:R-:W2:Y:S01]  /*0250*/  LDG.E.64 R16, desc[UR4][R18.64] ;  /* 0x0000000412107981 */ /* 0x000ea2000c1e1b00 */
[----:B------:R-:W-:-:S05]  /*0260*/  IMAD.WIDE R28, R0, 0x8, R18 ;  /* 0x00000008001c7825 */ /* 0x000fca00078e0212 */
[----:B------:R-:W3:Y:S01]  /*0270*/  LDG.E.64 R14, desc[UR4][R28.64] ;  /* 0x000000041c0e7981 */ /* 0x000ee2000c1e1b00 */
[----:B------:R-:W-:Y:S01]  /*0280*/  IMAD.WIDE R20, R0, 0x8, R28 ;  /* 0x0000000800147825 */ /* 0x000fe200078e021c */
[----:B--2---:R-:W-:Y:S02]  /*0290*/  DFMA R16, R10, R16, R12 ;  /* 0x000000100a10722b */ /* 0x004fe4000000000c */
[----:B------:R-:W2:Y:S04]  /*02a0*/  LDG.E.64 R12, desc[UR4][R22.64+0x10] ;  /* 0x00001004160c7981 */ /* 0x000ea8000c1e1b00 */
[----:B------:R0:W2:Y:S02]  /*02b0*/  LDG.E.64 R10, desc[UR4][R20.64] ;  /* 0x00000004140a7981 */ /* 0x0000a4000c1e1b00 */
[----:B---3--:R-:W-:-:S02]  /*02c0*/  DFMA R14, R8, R14, R16 ;  /* 0x0000000e080e722b */ /* 0x008fc40000000010 */
[----:B------:R-:W3:Y:S01]  /*02d0*/  LDG.E.64 R8, desc[UR4][R22.64+0x18] ;  /* 0x0000180416087981 */ /* 0x000ee2000c1e1b00 */
[----:B0-----:R-:W-:-:S05]  /*02e0*/  IMAD.WIDE R20, R0, 0x8, R20 ;  /* 0x0000000800147825 */ /* 0x001fca00078e0214 */
[----:B------:R-:W3:Y:S01]  /*02f0*/  LDG.E.64 R16, desc[UR4][R20.64] ;  /* 0x0000000414107981 */ /* 0x000ee2000c1e1b00 */
[C---:B------:R-:W-:Y:S01]  /*0300*/  IMAD.WIDE R18, R0.reuse, 0x8, R20 ;  /* 0x0000000800127825 */ /* 0x040fe200078e0214 */
[----:B--2---:R-:W-:Y:S02]  /*0310*/  DFMA R10, R12, R10, R14 ;  /* 0x0000000a0c0a722b */ /* 0x004fe4000000000e */
[----:B------:R-:W2:Y:S04]  /*0320*/  LDG.E.64 R20, desc[UR4][R22.64+0x38] ;  /* 0x0000380416147981 */ /* 0x000ea8000c1e1b00 */
[----:B------:R-:W4:Y:S04]  /*0330*/  LDG.E.64 R14, desc[UR4][R22.64+0x20] ;  /* 0x00002004160e7981 */ /* 0x000f28000c1e1b00 */
[----:B------:R-:W4:Y:S01]  /*0340*/  LDG.E.64 R12, desc[UR4][R18.64] ;  /* 0x00000004120c7981 */ /* 0x000f22000c1e1b00 */
[----:B------:R-:W-:Y:S01]  /*0350*/  IMAD.WIDE R28, R0, 0x8, R18 ;  /* 0x00000008001c7825 */ /* 0x000fe200078e0212 */
[----:B---3--:R-:W-:-:S02]  /*0360*/  DFMA R16, R8, R16, R10 ;  /* 0x000000100810722b */ /* 0x008fc4000000000a */
[----:B------:R-:W3:Y:S04]  /*0370*/  LDG.E.64 R8, desc[UR4][R22.64+0x28] ;  /* 0x0000280416087981 */ /* 0x000ee8000c1e1b00 */
[----:B------:R0:W3:Y:S02]  /*0380*/  LDG.E.64 R10, desc[UR4][R28.64] ;  /* 0x000000041c0a7981 */ /* 0x0000e4000c1e1b00 */
[----:B0-----:R-:W-:-:S04]  /*0390*/  IMAD.WIDE R28, R0, 0x8, R28 ;  /* 0x00000008001c7825 */ /* 0x001fc800078e021c */
[----:B------:R-:W-:-:S06]  /*03a0*/  IMAD.WIDE R18, R0, 0x8, R28 ;  /* 0x0000000800127825 */ /* 0x000fcc00078e021c */
[----:B------:R-:W2:Y:S01]  /*03b0*/  LDG.E.64 R18, desc[UR4][R18.64] ;  /* 0x0000000412127981 */ /* 0x000ea2000c1e1b00 */
[----:B----4-:R-:W-:-:S03]  /*03c0*/  DFMA R12, R14, R12, R16 ;  /* 0x0000000c0e0c722b */ /* 0x010fc60000000010 */
[----:B------:R-:W4:Y:S04]  /*03d0*/  LDG.E.64 R14, desc[UR4][R22.64+0x30] ;  /* 0x00003004160e7981 */ /* 0x000f28000c1e1b00 */
[----:B------:R-:W4:Y:S01]  /*03e0*/  LDG.E.64 R16, desc[UR4][R28.64] ;  /* 0x000000041c107981 */ /* 0x000f22000c1e1b00 */
[----:B------:R-:W-:Y:S01]  /*03f0*/  IADD3 R26, PT, PT, R26, 0x8, RZ ;  /* 0x000000081a1a7810 */ /* 0x000fe20007ffe0ff */
[----:B---3--:R-:W-:-:S03]  /*0400*/  DFMA R8, R8, R10, R12 ;  /* 0x0000000a0808722b */ /* 0x008fc6000000000c */
[----:B------:R-:W-:Y:S02]  /*0410*/  ISETP.NE.AND P1, PT, R26, RZ, PT ;  /* 0x000000ff1a00720c */ /* 0x000fe40003f25270 */
[----:B------:R-:W-:Y:S02]  /*0420*/  IADD3 R4, PT, PT, R4, 0x8, RZ ;  /* 0x0000000804047810 */ /* 0x000fe40007ffe0ff */
[----:B------:R-:W-:Y:S01]  /*0430*/  LEA R25, R0, R25, 0x3 ;  /* 0x0000001900197211 */ /* 0x000fe200078e18ff */
[----:B----4-:R-:W-:-:S08]  /*0440*/  DFMA R8, R14, R16, R8 ;  /* 0x000000100e08722b */ /* 0x010fd00000000008 */
[----:B--2---:R-:W-:Y:S01]  /*0450*/  DFMA R12, R20, R18, R8 ;  /* 0x00000012140c722b */ /* 0x004fe20000000008 */
[----:B------:R-:W-:Y:S10]  /*0460*/  @P1 BRA `(.L_x_2) ;  /* 0xfffffffc00601947 */ /* 0x000ff4000383ffff */
.L_x_1:
[----:B------:R-:W-:Y:S05]  /*0470*/  @!P0 BRA `(.L_x_0) ;  /* 0x0000000000d48947 */ /* 0x000fea0003800000 */
[----:B------:R-:W-:Y:S02]  /*0480*/  ISETP.GE.U32.AND P0, PT, R6, 0x4, PT ;  /* 0x000000040600780c */ /* 0x000fe40003f06070 */
[----:B------:R-:W-:-:S04]  /*0490*/  LOP3.LUT R4, R5, 0x3, RZ, 0xc0, !PT ;  /* 0x0000000305047812 */ /* 0x000fc800078ec0ff */
[----:B------:R-:W-:-:S07]  /*04a0*/  ISETP.NE.AND P1, PT, R4, RZ, PT ;  /* 0x000000ff0400720c */ /* 0x000fce0003f25270 */
[----:B------:R-:W-:Y:S06]  /*04b0*/  @!P0 BRA `(.L_x_3) ;  /* 0x0000000000588947 */ /* 0x000fec0003800000 */
[----:B------:R-:W0:Y:S01]  /*04c0*/  LDC.64 R28, c[0x0][0x380] ;  /* 0x0000e000ff1c7b82 */ /* 0x000e220000000a00 */
[----:B------:R-:W-:Y:S01]  /*04d0*/  IADD3 R9, PT, PT, R7, R24, RZ ;  /* 0x0000001807097210 */ /* 0x000fe20007ffe0ff */
[----:B------:R-:W-:-:S06]  /*04e0*/  IMAD R15, R24, R0, R3 ;  /* 0x00000000180f7224 */ /* 0x000fcc00078e0203 */
[----:B------:R-:W1:Y:S01]  /*04f0*/  LDC.64 R10, c[0x0][0x388] ;  /* 0x0000e200ff0a7b82 */ /* 0x000e620000000a00 */
[----:B0-----:R-:W-:-:S05]  /*0500*/  IMAD.WIDE R28, R9, 0x8, R28 ;  /* 0x00000008091c7825 */ /* 0x001fca00078e021c */
[----:B------:R-:W2:Y:S01]  /*0510*/  LDG.E.64 R26, desc[UR4][R28.64] ;  /* 0x000000041c1a7981 */ /* 0x000ea2000c1e1b00 */
[----:B-1----:R-:W-:-:S05]  /*0520*/  IMAD.WIDE R10, R15, 0x8, R10 ;  /* 0x000000080f0a7825 */ /* 0x002fca00078e020a */
[----:B------:R-:W2:Y:S01]  /*0530*/  LDG.E.64 R8, desc[UR4][R10.64] ;  /* 0x000000040a087981 */ /* 0x000ea2000c1e1b00 */
[----:B------:R-:W-:-:S05]  /*0540*/  IMAD.WIDE R16, R0, 0x8, R10 ;  /* 0x0000000800107825 */ /* 0x000fca00078e020a */
[----:B------:R-:W3:Y:S01]  /*0550*/  LDG.E.64 R14, desc[UR4][R16.64] ;  /* 0x00000004100e7981 */ /* 0x000ee2000c1e1b00 */
[----:B------:R-:W-:-:S03]  /*0560*/  IMAD.WIDE R20, R0, 0x8, R16 ;  /* 0x0000000800147825 */ /* 0x000fc600078e0210 */
[----:B------:R-:W3:Y:S04]  /*0570*/  LDG.E.64 R10, desc[UR4][R28.64+0x8] ;  /* 0x000008041c0a7981 */ /* 0x000ee8000c1e1b00 */
[----:B------:R-:W4:Y:S01]  /*0580*/  LDG.E.64 R18, desc[UR4][R20.64] ;  /* 0x0000000414127981 */ /* 0x000f22000c1e1b00 */
[----:B------:R-:W-:-:S03]  /*0590*/  IMAD.WIDE R22, R0, 0x8, R20 ;  /* 0x0000000800167825 */ /* 0x000fc600078e0214 */
[----:B------:R-:W4:Y:S04]  /*05a0*/  LDG.E.64 R16, desc[UR4][R28.64+0x10] ;  /* 0x000010041c107981 */ /* 0x000f28000c1e1b00 */
[----:B------:R-:W5:Y:S04]  /*05b0*/  LDG.E.64 R22, desc[UR4][R22.64] ;  /* 0x0000000416167981 */ /* 0x000f68000c1e1b00 */
[----:B------:R-:W5:Y:S01]  /*05c0*/  LDG.E.64 R20, desc[UR4][R28.64+0x18] ;  /* 0x000018041c147981 */ /* 0x000f62000c1e1b00 */
[----:B------:R-:W-:Y:S01]  /*05d0*/  IADD3 R24, PT, PT, R24, 0x4, RZ ;  /* 0x0000000418187810 */ /* 0x000fe20007ffe0ff */
[----:B--2---:R-:W-:-:S08]  /*05e0*/  DFMA R8, R26, R8, R12 ;  /* 0x000000081a08722b */ /* 0x004fd0000000000c */
[----:B---3--:R-:W-:-:S08]  /*05f0*/  DFMA R8, R10, R14, R8 ;  /* 0x0000000e0a08722b */ /* 0x008fd00000000008 */
[----:B----4-:R-:W-:-:S08]  /*0600*/  DFMA R8, R16, R18, R8 ;  /* 0x000000121008722b */ /* 0x010fd00000000008 */
[----:B-----5:R-:W-:-:S11]  /*0610*/  DFMA R12, R20, R22, R8 ;  /* 0x00000016140c722b */ /* 0x020fd60000000008 */
.L_x_3:
[----:B------:R-:W-:Y:S05]  /*0620*/  @!P1 BRA `(.L_x_0) ;  /* 0x0000000000689947 */ /* 0x000fea0003800000 */
[----:B------:R-:W0:Y:S01]  /*0630*/  LDC.64 R18, c[0x0][0x380] ;  /* 0x0000e000ff127b82 */ /* 0x000e220000000a00 */
[----:B------:R-:W-:Y:S02]  /*0640*/  ISETP.NE.AND P0, PT, R4, 0x1, PT ;  /* 0x000000010400780c */ /* 0x000fe40003f05270 */
[----:B------:R-:W-:-:S04]  /*0650*/  LOP3.LUT R5, R5, 0x1, RZ, 0xc0, !PT ;  /* 0x0000000105057812 */ /* 0x000fc800078ec0ff */
[----:B------:R-:W-:Y:S01]  /*0660*/  ISETP.NE.U32.AND P1, PT, R5, 0x1, PT ;  /* 0x000000010500780c */ /* 0x000fe20003f25070 */
[----:B------:R-:W1:Y:S06]  /*0670*/  LDC.64 R14, c[0x0][0x388] ;  /* 0x0000e200ff0e7b82 */ /* 0x000e6c0000000a00 */
[----:B------:R-:W-:Y:S01]  /*0680*/  @P0 IADD3 R17, PT, PT, R7, R24, RZ ;  /* 0x0000001807110210 */ /* 0x000fe20007ffe0ff */
[C---:B------:R-:W-:Y:S01]  /*0690*/  @P0 IMAD R21, R24.reuse, R0, R3 ;  /* 0x0000000018150224 */ /* 0x040fe200078e0203 */
[----:B------:R-:W2:Y:S08]  /*06a0*/  LDC.64 R10, c[0x0][0x380] ;  /* 0x0000e000ff0a7b82 */ /* 0x000eb00000000a00 */
[----:B------:R-:W3:Y:S01]  /*06b0*/  LDC.64 R8, c[0x0][0x388] ;  /* 0x0000e200ff087b82 */ /* 0x000ee20000000a00 */
[----:B0-----:R-:W-:Y:S01]  /*06c0*/  @P0 IMAD.WIDE R18, R17, 0x8, R18 ;  /* 0x0000000811120825 */ /* 0x001fe200078e0212 */
[----:B------:R-:W-:-:S03]  /*06d0*/  @P0 IADD3 R24, PT, PT, R24, 0x2, RZ ;  /* 0x0000000218180810 */ /* 0x000fc60007ffe0ff */
[----:B-1----:R-:W-:Y:S02]  /*06e0*/  @P0 IMAD.WIDE R20, R21, 0x8, R14 ;  /* 0x0000000815140825 */ /* 0x002fe400078e020e */
[----:B------:R-:W4:Y:S04]  /*06f0*/  @P0 LDG.E.64 R14, desc[UR4][R18.64] ;  /* 0x00000004120e0981 */ /* 0x000f28000c1e1b00 */
[----:B------:R-:W4:Y:S01]  /*0700*/  @P0 LDG.E.64 R4, desc[UR4][R20.64] ;  /* 0x0000000414040981 */ /* 0x000f22000c1e1b00 */
[----:B------:R-:W-:Y:S01]  /*0710*/  @P0 IMAD.WIDE R16, R0, 0x8, R20 ;  /* 0x0000000800100825 */ /* 0x000fe200078e0214 */
[----:B------:R-:W-:Y:S02]  /*0720*/  @!P1 IADD3 R23, PT, PT, R7, R24, RZ ;  /* 0x0000001807179210 */ /* 0x000fe40007ffe0ff */
[----:B------:R-:W5:Y:S01]  /*0730*/  @P0 LDG.E.64 R6, desc[UR4][R18.64+0x8] ;  /* 0x0000080412060981 */ /* 0x000f62000c1e1b00 */
[----:B------:R-:W-:-:S03]  /*0740*/  @!P1 IMAD R25, R24, R0, R3 ;  /* 0x0000000018199224 */ /* 0x000fc600078e0203 */
[----:B------:R-:W5:Y:S01]  /*0750*/  @P0 LDG.E.64 R16, desc[UR4][R16.64] ;  /* 0x0000000410100981 */ /* 0x000f62000c1e1b00 */
[----:B--2---:R-:W-:-:S04]  /*0760*/  @!P1 IMAD.WIDE R10, R23, 0x8, R10 ;  /* 0x00000008170a9825 */ /* 0x004fc800078e020a */
[----:B---3--:R-:W-:Y:S02]  /*0770*/  @!P1 IMAD.WIDE R8, R25, 0x8, R8 ;  /* 0x0000000819089825 */ /* 0x008fe400078e0208 */
[----:B------:R-:W2:Y:S04]  /*0780*/  @!P1 LDG.E.64 R10, desc[UR4][R10.64] ;  /* 0x000000040a0a9981 */ /* 0x000ea8000c1e1b00 */
[----:B------:R-:W2:Y:S01]  /*0790*/  @!P1 LDG.E.64 R8, desc[UR4][R8.64] ;  /* 0x0000000408089981 */ /* 0x000ea2000c1e1b00 */
[----:B----4-:R-:W-:-:S08]  /*07a0*/  @P0 DFMA R4, R14, R4, R12 ;  /* 0x000000040e04022b */ /* 0x010fd0000000000c */
[----:B-----5:R-:W-:-:S08]  /*07b0*/  @P0 DFMA R12, R6, R16, R4 ;  /* 0x00000010060c022b */ /* 0x020fd00000000004 */
[----:B--2---:R-:W-:-:S11]  /*07c0*/  @!P1 DFMA R12, R10, R8, R12 ;  /* 0x000000080a0c922b */ /* 0x004fd6000000000c */
.L_x_0:
[----:B------:R-:W0:Y:S01]  /*07d0*/  LDC.64 R4, c[0x0][0x390] ;  /* 0x0000e400ff047b82 */ /* 0x000e220000000a00 */
[----:B------:R-:W-:-:S04]  /*07e0*/  IMAD R3, R2, R0, R3 ;  /* 0x0000000002037224 */ /* 0x000fc800078e0203 */
[----:B0-----:R-:W-:-:S05]  /*07f0*/  IMAD.WIDE R2, R3, 0x8, R4 ;  /* 0x0000000803027825 */ /* 0x001fca00078e0204 */
[----:B------:R-:W-:Y:S01]  /*0800*/  STG.E.64 desc[UR4][R2.64], R12 ;  /* 0x0000000c02007986 */ /* 0x000fe2000c101b04 */
[----:B------:R-:W-:Y:S05]  /*0810*/  EXIT ;  /* 0x000000000000794d */ /* 0x000fea0003800000 */
.L_x_4:
[----:B------:R-:W-:-:S00]  /*0820*/  BRA `(.L_x_4) ;  /* 0xfffffffc00fc7947 */ /* 0x000fc0000383ffff */
[----:B------:R-:W-:-:S00]  /*0830*/  NOP ;  /* 0x0000000000007918 */ /* 0x000fc00000000000 */
        /* <DEDUP_REMOVED lines=12> */
.L_x_6:


//--------------------- .text._Z8init_GPUPdii     --------------------------
	.section	.text._Z8init_GPUPdii,"ax",@progbits
	.align	128
        .global         _Z8init_GPUPdii
        .type           _Z8init_GPUPdii,@function
        .size           _Z8init_GPUPdii,(.L_x_7 - _Z8init_GPUPdii)
        .other          _Z8init_GPUPdii,@"STO_CUDA_ENTRY STV_DEFAULT"
_Z8init_GPUPdii:
.text._Z8init_GPUPdii:
[----:B------:R-:W-:Y:S01]  /*0000*/  LDC R1, c[0x0][0x37c] ;  /* 0x0000df00ff017b82 */ /* 0x000fe20000000800 */
[----:B------:R-:W0:Y:S07]  /*0010*/  S2R R3, SR_TID.Y ;  /* 0x0000000000037919 */ /* 0x000e2e0000002200 */
[----:B------:R-:W1:Y:S01]  /*0020*/  LDC R5, c[0x0][0x360] ;  /* 0x0000d800ff057b82 */ /* 0x000e620000000800 */
[----:B------:R-:W2:Y:S01]  /*0030*/  LDCU.64 UR6, c[0x0][0x388] ;  /* 0x00007100ff0677ac */ /* 0x000ea20008000a00 */
[----:B------:R-:W1:Y:S06]  /*0040*/  S2R R0, SR_TID.X ;  /* 0x0000000000007919 */ /* 0x000e6c0000002100 */
[----:B------:R-:W0:Y:S08]  /*0050*/  S2UR UR5, SR_CTAID.Y ;  /* 0x00000000000579c3 */ /* 0x000e300000002600 */
[----:B------:R-:W0:Y:S08]  /*0060*/  LDC R2, c[0x0][0x364] ;  /* 0x0000d900ff027b82 */ /* 0x000e300000000800 */
[----:B------:R-:W1:Y:S01]  /*0070*/  S2UR UR4, SR_CTAID.X ;  /* 0x00000000000479c3 */ /* 0x000e620000002500 */
[----:B0-----:R-:W-:-:S05]  /*0080*/  IMAD R3, R2, UR5, R3 ;  /* 0x0000000502037c24 */ /* 0x001fca000f8e0203 */
[----:B--2---:R-:W-:Y:S01]  /*0090*/  ISETP.GE.AND P0, PT, R3, UR7, PT ;  /* 0x0000000703007c0c */ /* 0x004fe2000bf06270 */
[----:B-1----:R-:W-:-:S05]  /*00a0*/  IMAD R0, R5, UR4, R0 ;  /* 0x0000000405007c24 */ /* 0x002fca000f8e0200 */
[----:B------:R-:W-:-:S13]  /*00b0*/  ISETP.GE.OR P0, PT, R0, UR6, P0 ;  /* 0x0000000600007c0c */ /* 0x000fda0008706670 */
[----:B------:R-:W-:Y:S05]  /*00c0*/  @P0 EXIT ;  /* 0x000000000000094d */ /* 0x000fea0003800000 */
[----:B------:R-:W0:Y:S01]  /*00d0*/  LDC.64 R4, c[0x0][0x380] ;  /* 0x0000e000ff047b82 */ /* 0x000e220000000a00 */
[----:B------:R-:W-:Y:S01]  /*00e0*/  IMAD R7, R0, UR7, R3 ;  /* 0x0000000700077c24 */ /* 0x000fe2000f8e0203 */
[----:B------:R-:W1:Y:S03]  /*00f0*/  LDCU.64 UR4, c[0x0][0x358] ;  /* 0x00006b00ff0477ac */ /* 0x000e660008000a00 */
[----:B------:R-:W1:Y:S01]  /*0100*/  I2F.F64 R2, R7 ;  /* 0x0000000700027312 */ /* 0x000e620000201c00 */
[----:B0-----:R-:W-:-:S05]  /*0110*/  IMAD.WIDE R4, R7, 0x8, R4 ;  /* 0x0000000807047825 */ /* 0x001fca00078e0204 */
[----:B-1----:R-:W-:Y:S01]  /*0120*/  STG.E.64 desc[UR4][R4.64], R2 ;  /* 0x0000000204007986 */ /* 0x002fe2000c101b04 */
[----:B------:R-:W-:Y:S05]  /*0130*/  EXIT ;  /* 0x000000000000794d */ /* 0x000fea0003800000 */
.L_x_5:
        /* <DEDUP_REMOVED lines=12> */
.L_x_7:


//--------------------- .nv.shared.reserved.0     --------------------------
	.section	.nv.shared.reserved.0,"aw",@nobits
	.weak		__nv_reservedSMEM_offset_0_alias
	.size		__nv_reservedSMEM_offset_0_alias, 0, 64
	.other		__nv_reservedSMEM_offset_0_alias,@"STO_CUDA_RESERVED_SHARED STV_DEFAULT"
__nv_reservedSMEM_offset_0_alias:
	.zero		0
	.zero		64


//--------------------- .nv.constant0._Z7mul_GPUPdS_S_iii --------------------------
	.section	.nv.constant0._Z7mul_GPUPdS_S_iii,"a",@progbits
	.sectionflags	@""
	.align	4
.nv.constant0._Z7mul_GPUPdS_S_iii:
	.zero		932


//--------------------- .nv.constant0._Z8init_GPUPdii --------------------------
	.section	.nv.constant0._Z8init_GPUPdii,"a",@progbits
	.sectionflags	@""
	.align	4
.nv.constant0._Z8init_GPUPdii:
	.zero		912


//--------------------- SYMBOLS --------------------------

	.type		.nv.reservedSmem.offset0,@object
	.size		.nv.reservedSmem.offset0,0x4
